	.headerflags	@"EF_CUDA_TEXMODE_UNIFIED EF_CUDA_64BIT_ADDRESS EF_CUDA_ACCELERATORS EF_CUDA_SM90 EF_CUDA_VIRTUAL_SM(EF_CUDA_SM90)"
	.elftype	@"ET_EXEC"


//--------------------- .nv.info                  --------------------------
	.section	.nv.info,"",@"SHT_CUDA_INFO"
	.align	4


	//----- nvinfo : EIATTR_REGCOUNT
	.align		4
        /*0000*/ 	.byte	0x04, 0x2f
        /*0002*/ 	.short	(.L_3 - .L_2)
	.align		4
.L_2:
        /*0004*/ 	.word	index@(triton_poi_fused__native_batch_norm_legit_no_training_add_convolution_8)
        /*0008*/ 	.word	0x00000016


	//----- nvinfo : EIATTR_MIN_STACK_SIZE
	.align		4
.L_3:
        /*000c*/ 	.byte	0x04, 0x12
        /*000e*/ 	.short	(.L_5 - .L_4)
	.align		4
.L_4:
        /*0010*/ 	.word	index@(triton_poi_fused__native_batch_norm_legit_no_training_add_convolution_8)
        /*0014*/ 	.word	0x00000000


	//----- nvinfo : EIATTR_FRAME_SIZE
	.align		4
.L_5:
        /*0018*/ 	.byte	0x04, 0x11
        /*001a*/ 	.short	(.L_7 - .L_6)
	.align		4
.L_6:
        /*001c*/ 	.word	index@(triton_poi_fused__native_batch_norm_legit_no_training_add_convolution_8)
        /*0020*/ 	.word	0x00000000


	//----- nvinfo : EIATTR_MIN_STACK_SIZE
	.align		4
.L_7:
        /*0024*/ 	.byte	0x04, 0x12
        /*0026*/ 	.short	(.L_9 - .L_8)
	.align		4
.L_8:
        /*0028*/ 	.word	index@(triton_poi_fused__native_batch_norm_legit_no_training_add_convolution_8)
        /*002c*/ 	.word	0x00000000
.L_9:


//--------------------- .nv.info.triton_poi_fused__native_batch_norm_legit_no_training_add_convolution_8 --------------------------
	.section	.nv.info.triton_poi_fused__native_batch_norm_legit_no_training_add_convolution_8,"",@"SHT_CUDA_INFO"
	.sectionflags	@""
	.align	4


	//----- nvinfo : EIATTR_CUDA_API_VERSION
	.align		4
        /*0000*/ 	.byte	0x04, 0x37
        /*0002*/ 	.short	(.L_11 - .L_10)
.L_10:
        /*0004*/ 	.word	0x0000007c


	//----- nvinfo : EIATTR_KPARAM_INFO
	.align		4
.L_11:
        /*0008*/ 	.byte	0x04, 0x17
        /*000a*/ 	.short	(.L_13 - .L_12)
.L_12:
        /*000c*/ 	.word	0x00000000
        /*0010*/ 	.short	0x0008
        /*0012*/ 	.short	0x0040
        /*0014*/ 	.byte	0x00, 0xf0, 0x11, 0x00


	//----- nvinfo : EIATTR_KPARAM_INFO
	.align		4
.L_13:
        /*0018*/ 	.byte	0x04, 0x17
        /*001a*/ 	.short	(.L_15 - .L_14)
.L_14:
        /*001c*/ 	.word	0x00000000
        /*0020*/ 	.short	0x0007
        /*0022*/ 	.short	0x0038
        /*0024*/ 	.byte	0x00, 0xf4, 0x21, 0x00


	//----- nvinfo : EIATTR_KPARAM_INFO
	.align		4
.L_15:
        /*0028*/ 	.byte	0x04, 0x17
        /*002a*/ 	.short	(.L_17 - .L_16)
.L_16:
        /*002c*/ 	.word	0x00000000
        /*0030*/ 	.short	0x0006
        /*0032*/ 	.short	0x0030
        /*0034*/ 	.byte	0x00, 0xf4, 0x21, 0x00


	//----- nvinfo : EIATTR_KPARAM_INFO
	.align		4
.L_17:
        /*0038*/ 	.byte	0x04, 0x17
        /*003a*/ 	.short	(.L_19 - .L_18)
.L_18:
        /*003c*/ 	.word	0x00000000
        /*0040*/ 	.short	0x0005
        /*0042*/ 	.short	0x0028
        /*0044*/ 	.byte	0x00, 0xf4, 0x21, 0x00


	//----- nvinfo : EIATTR_KPARAM_INFO
	.align		4
.L_19:
        /*0048*/ 	.byte	0x04, 0x17
        /*004a*/ 	.short	(.L_21 - .L_20)
.L_20:
        /*004c*/ 	.word	0x00000000
        /*0050*/ 	.short	0x0004
        /*0052*/ 	.short	0x0020
        /*0054*/ 	.byte	0x00, 0xf4, 0x21, 0x00


	//----- nvinfo : EIATTR_KPARAM_INFO
	.align		4
.L_21:
        /*0058*/ 	.byte	0x04, 0x17
        /*005a*/ 	.short	(.L_23 - .L_22)
.L_22:
        /*005c*/ 	.word	0x00000000
        /*0060*/ 	.short	0x0003
        /*0062*/ 	.short	0x0018
        /*0064*/ 	.byte	0x00, 0xf4, 0x21, 0x00


	//----- nvinfo : EIATTR_KPARAM_INFO
	.align		4
.L_23:
        /*0068*/ 	.byte	0x04, 0x17
        /*006a*/ 	.short	(.L_25 - .L_24)
.L_24:
        /*006c*/ 	.word	0x00000000
        /*0070*/ 	.short	0x0002
        /*0072*/ 	.short	0x0010
        /*0074*/ 	.byte	0x00, 0xf4, 0x21, 0x00


	//----- nvinfo : EIATTR_KPARAM_INFO
	.align		4
.L_25:
        /*0078*/ 	.byte	0x04, 0x17
        /*007a*/ 	.short	(.L_27 - .L_26)
.L_26:
        /*007c*/ 	.word	0x00000000
        /*0080*/ 	.short	0x0001
        /*0082*/ 	.short	0x0008
        /*0084*/ 	.byte	0x00, 0xf4, 0x21, 0x00


	//----- nvinfo : EIATTR_KPARAM_INFO
	.align		4
.L_27:
        /*0088*/ 	.byte	0x04, 0x17
        /*008a*/ 	.short	(.L_29 - .L_28)
.L_28:
        /*008c*/ 	.word	0x00000000
        /*0090*/ 	.short	0x0000
        /*0092*/ 	.short	0x0000
        /*0094*/ 	.byte	0x00, 0xf4, 0x21, 0x00


	//----- nvinfo : EIATTR_SPARSE_MMA_MASK
	.align		4
.L_29:
        /*0098*/ 	.byte	0x03, 0x50
        /*009a*/ 	.short	0x0000


	//----- nvinfo : EIATTR_MAXREG_COUNT
	.align		4
        /*009c*/ 	.byte	0x03, 0x1b
        /*009e*/ 	.short	0x00ff


	//----- nvinfo : EIATTR_EXIT_INSTR_OFFSETS
	.align		4
        /*00a0*/ 	.byte	0x04, 0x1c
        /*00a2*/ 	.short	(.L_31 - .L_30)


	//   ....[0]....
.L_30:
        /*00a4*/ 	.word	0x00000360


	//----- nvinfo : EIATTR_REQNTID
	.align		4
.L_31:
        /*00a8*/ 	.byte	0x04, 0x10
        /*00aa*/ 	.short	(.L_33 - .L_32)
.L_32:
        /*00ac*/ 	.word	0x00000080
        /*00b0*/ 	.word	0x00000001
        /*00b4*/ 	.word	0x00000001


	//----- nvinfo : EIATTR_CBANK_PARAM_SIZE
	.align		4
.L_33:
        /*00b8*/ 	.byte	0x03, 0x19
        /*00ba*/ 	.short	0x0044


	//----- nvinfo : EIATTR_PARAM_CBANK
	.align		4
        /*00bc*/ 	.byte	0x04, 0x0a
        /*00be*/ 	.short	(.L_35 - .L_34)
	.align		4
.L_34:
        /*00c0*/ 	.word	index@(.nv.constant0.triton_poi_fused__native_batch_norm_legit_no_training_add_convolution_8)
        /*00c4*/ 	.short	0x0210
        /*00c6*/ 	.short	0x0044


	//----- nvinfo : EIATTR_SW_WAR
	.align		4
.L_35:
        /*00c8*/ 	.byte	0x04, 0x36
        /*00ca*/ 	.short	(.L_37 - .L_36)
.L_36:
        /*00cc*/ 	.word	0x00000008
.L_37:


//--------------------- .nv.callgraph             --------------------------
	.section	.nv.callgraph,"",@"SHT_CUDA_CALLGRAPH"
	.align	4
	.sectionentsize	8
	.align		4
        /*0000*/ 	.word	0x00000000
	.align		4
        /*0004*/ 	.word	0xffffffff
	.align		4
        /*0008*/ 	.word	0x00000000
	.align		4
        /*000c*/ 	.word	0xfffffffe
	.align		4
        /*0010*/ 	.word	0x00000000
	.align		4
        /*0014*/ 	.word	0xfffffffd
	.align		4
        /*0018*/ 	.word	0x00000000
	.align		4
        /*001c*/ 	.word	0xfffffffc


//--------------------- .nv.constant4             --------------------------
	.section	.nv.constant4,"a",@progbits
	.align	8
	.align		8
.nv.constant4:
        /*0000*/ 	.dword	_$_str
	.align		8
        /*0008*/ 	.dword	_$_str_$_2


//--------------------- .text.triton_poi_fused__native_batch_norm_legit_no_training_add_convolution_8 --------------------------
	.section	.text.triton_poi_fused__native_batch_norm_legit_no_training_add_convolution_8,"ax",@progbits
	.align	128
        .global         triton_poi_fused__native_batch_norm_legit_no_training_add_convolution_8
        .type           triton_poi_fused__native_batch_norm_legit_no_training_add_convolution_8,@function
        .size           triton_poi_fused__native_batch_norm_legit_no_training_add_convolution_8,(.L_x_1 - triton_poi_fused__native_batch_norm_legit_no_training_add_convolution_8)
        .other          triton_poi_fused__native_batch_norm_legit_no_training_add_convolution_8,@"STO_CUDA_ENTRY STV_DEFAULT"
triton_poi_fused__native_batch_norm_legit_no_training_add_convolution_8:
.text.triton_poi_fused__native_batch_norm_legit_no_training_add_convolution_8:
[----:B------:R-:W-:Y:S01]  /*0000*/  LDC R1, c[0x0][0x28] ;  /* 0x00000a00ff017b82 */ /* 0x000fe20000000800 */
[----:B------:R-:W1:Y:S07]  /*0010*/  S2R R0, SR_TID.X ;  /* 0x0000000000007919 */ /* 0x000e6e0000002100 */
[----:B------:R-:W2:Y:S01]  /*0020*/  LDC.64 R18, c[0x0][0x228] ;  /* 0x00008a00ff127b82 */ /* 0x000ea20000000a00 */
[----:B------:R-:W-:Y:S01]  /*0030*/  ULDC.64 UR4, c[0x0][0x208] ;  /* 0x0000820000047ab9 */ /* 0x000fe20000000a00 */
[----:B------:R-:W3:Y:S06]  /*0040*/  S2R R3, SR_CTAID.X ;  /* 0x0000000000037919 */ /* 0x000eec0000002500 */
[----:B------:R-:W4:Y:S08]  /*0050*/  LDC.64 R16, c[0x0][0x218] ;  /* 0x00008600ff107b82 */ /* 0x000f300000000a00 */
[----:B------:R-:W5:Y:S08]  /*0060*/  LDC.64 R14, c[0x0][0x220] ;  /* 0x00008800ff0e7b82 */ /* 0x000f700000000a00 */
[----:B------:R-:W5:Y:S01]  /*0070*/  LDC.64 R10, c[0x0][0x230] ;  /* 0x00008c00ff0a7b82 */ /* 0x000f620000000a00 */
[----:B-1----:R-:W-:-:S07]  /*0080*/  LOP3.LUT R0, R0, 0x7f, RZ, 0xc0, !PT ;  /* 0x0000007f00007812 */ /* 0x002fce00078ec0ff */
[----:B------:R-:W1:Y:S01]  /*0090*/  LDC.64 R6, c[0x0][0x238] ;  /* 0x00008e00ff067b82 */ /* 0x000e620000000a00 */
[----:B---3--:R-:W-:Y:S02]  /*00a0*/  SHF.R.S32.HI R2, RZ, 0x18, R3 ;  /* 0x00000018ff027819 */ /* 0x008fe40000011403 */
[----:B------:R-:W-:Y:S02]  /*00b0*/  LEA R0, R3, R0, 0x7 ;  /* 0x0000000003007211 */ /* 0x000fe400078e38ff */
[----:B------:R-:W-:-:S03]  /*00c0*/  SGXT R3, R2, 0x1 ;  /* 0x000000010203781a */ /* 0x000fc60000000200 */
[----:B------:R-:W3:Y:S01]  /*00d0*/  LDC.64 R4, c[0x0][0x240] ;  /* 0x00009000ff047b82 */ /* 0x000ee20000000a00 */
[----:B------:R-:W-:-:S04]  /*00e0*/  LEA.HI R3, R3, R0, RZ, 0x6 ;  /* 0x0000000003037211 */ /* 0x000fc800078f30ff */
[----:B------:R-:W-:-:S04]  /*00f0*/  SHF.R.S32.HI R3, RZ, 0x6, R3 ;  /* 0x00000006ff037819 */ /* 0x000fc80000011403 */
[----:B------:R-:W-:-:S04]  /*0100*/  LEA.HI R2, R3, R3, RZ, 0x5 ;  /* 0x0000000303027211 */ /* 0x000fc800078f28ff */
[----:B------:R-:W-:-:S04]  /*0110*/  LOP3.LUT R2, R2, 0xffffffe0, RZ, 0xc0, !PT ;  /* 0xffffffe002027812 */ /* 0x000fc800078ec0ff */
[----:B------:R-:W-:Y:S02]  /*0120*/  IADD3 R9, R3, -R2, RZ ;  /* 0x8000000203097210 */ /* 0x000fe40007ffe0ff */
[----:B------:R-:W1:Y:S03]  /*0130*/  LDC.64 R2, c[0x0][0x210] ;  /* 0x00008400ff027b82 */ /* 0x000e660000000a00 */
[----:B--2---:R-:W-:-:S05]  /*0140*/  IMAD.WIDE R18, R9, 0x4, R18 ;  /* 0x0000000409127825 */ /* 0x004fca00078e0212 */
[----:B------:R3:W2:Y:S01]  /*0150*/  LDG.E.EL R8, desc[UR4][R18.64] ;  /* 0x0000000412087981 */ /* 0x0006a2000c2e1900 */
[----:B----4-:R-:W-:-:S04]  /*0160*/  IMAD.WIDE R16, R9, 0x4, R16 ;  /* 0x0000000409107825 */ /* 0x010fc800078e0210 */
[C---:B-----5:R-:W-:Y:S01]  /*0170*/  IMAD.WIDE R14, R9.reuse, 0x4, R14 ;  /* 0x00000004090e7825 */ /* 0x060fe200078e020e */
[----:B------:R-:W4:Y:S03]  /*0180*/  LDG.E.EL R12, desc[UR4][R16.64] ;  /* 0x00000004100c7981 */ /* 0x000f26000c2e1900 */
[C---:B0-----:R-:W-:Y:S02]  /*0190*/  IMAD.WIDE R10, R9.reuse, 0x4, R10 ;  /* 0x00000004090a7825 */ /* 0x041fe400078e020a */
[----:B------:R-:W5:Y:S02]  /*01a0*/  LDG.E.EL R14, desc[UR4][R14.64] ;  /* 0x000000040e0e7981 */ /* 0x000f64000c2e1900 */
[----:B-1----:R-:W-:Y:S02]  /*01b0*/  IMAD.WIDE R2, R0, 0x4, R2 ;  /* 0x0000000400027825 */ /* 0x002fe400078e0202 */
[----:B------:R0:W4:Y:S04]  /*01c0*/  LDG.E.EL R10, desc[UR4][R10.64] ;  /* 0x000000040a0a7981 */ /* 0x000128000c2e1900 */
[----:B------:R-:W4:Y:S01]  /*01d0*/  LDG.E R13, desc[UR4][R2.64] ;  /* 0x00000004020d7981 */ /* 0x000f22000c1e1900 */
[----:B------:R-:W-:-:S04]  /*01e0*/  IMAD.WIDE R6, R9, 0x4, R6 ;  /* 0x0000000409067825 */ /* 0x000fc800078e0206 */
[C---:B---3--:R-:W-:Y:S02]  /*01f0*/  IMAD.WIDE R18, R0.reuse, 0x4, R4 ;  /* 0x0000000400127825 */ /* 0x048fe400078e0204 */
[----:B------:R1:W3:Y:S01]  /*0200*/  LDG.E.EL R7, desc[UR4][R6.64] ;  /* 0x0000000406077981 */ /* 0x0002e2000c2e1900 */
[----:B0-----:R-:W-:Y:S01]  /*0210*/  HFMA2.MMA R11, -RZ, RZ, 1.625, 0 ;  /* 0x3e800000ff0b7435 */ /* 0x001fe200000001ff */
[----:B------:R-:W0:Y:S02]  /*0220*/  LDC.64 R4, c[0x0][0x248] ;  /* 0x00009200ff047b82 */ /* 0x000e240000000a00 */
[----:B------:R-:W3:Y:S01]  /*0230*/  LDG.E R18, desc[UR4][R18.64] ;  /* 0x0000000412127981 */ /* 0x000ee2000c1e1900 */
[----:B0-----:R-:W-:-:S04]  /*0240*/  IMAD.WIDE R4, R0, 0x4, R4 ;  /* 0x0000000400047825 */ /* 0x001fc800078e0204 */
[----:B--2---:R-:W-:-:S04]  /*0250*/  FADD R8, R8, 9.9999997473787516356e-06 ;  /* 0x3727c5ac08087421 */ /* 0x004fc80000000000 */
[----:B------:R-:W0:Y:S02]  /*0260*/  MUFU.SQRT R9, R8 ;  /* 0x0000000800097308 */ /* 0x000e240000002000 */
[C---:B0-----:R-:W-:Y:S02]  /*0270*/  FSETP.GT.AND P0, PT, R9.reuse, 8.50705917302346158658e+37, PT ;  /* 0x7e8000000900780b */ /* 0x041fe40003f04000 */
[----:B------:R-:W-:-:S11]  /*0280*/  FSETP.GEU.AND P1, PT, R9, 1.175494350822287508e-38, PT ;  /* 0x008000000900780b */ /* 0x000fd60003f2e000 */
[----:B------:R-:W-:-:S04]  /*0290*/  @P0 FMUL R9, R9, 0.25 ;  /* 0x3e80000009090820 */ /* 0x000fc80000400000 */
[----:B------:R-:W-:-:S06]  /*02a0*/  @!P1 FMUL R9, R9, 16777216 ;  /* 0x4b80000009099820 */ /* 0x000fcc0000400000 */
[----:B------:R-:W0:Y:S01]  /*02b0*/  MUFU.RCP R9, R9 ;  /* 0x0000000900097308 */ /* 0x000e220000001000 */
[----:B-1----:R-:W-:Y:S01]  /*02c0*/  FSEL R6, R11, 1, P0 ;  /* 0x3f8000000b067808 */ /* 0x002fe20000000000 */
[----:B----4-:R-:W-:-:S04]  /*02d0*/  FADD R13, R13, R12 ;  /* 0x0000000c0d0d7221 */ /* 0x010fc80000000000 */
[----:B------:R-:W-:Y:S01]  /*02e0*/  @!P1 FMUL R6, R6, 16777216 ;  /* 0x4b80000006069820 */ /* 0x000fe20000400000 */
[----:B-----5:R-:W-:-:S03]  /*02f0*/  FADD R14, -R14, R13 ;  /* 0x0000000d0e0e7221 */ /* 0x020fc60000000100 */
[----:B0-----:R-:W-:-:S04]  /*0300*/  FMUL R11, R9, R6 ;  /* 0x00000006090b7220 */ /* 0x001fc80000400000 */
[----:B------:R-:W-:-:S04]  /*0310*/  FMUL R11, R14, R11 ;  /* 0x0000000b0e0b7220 */ /* 0x000fc80000400000 */
[----:B---3--:R-:W-:-:S04]  /*0320*/  FFMA R7, R10, R11, R7 ;  /* 0x0000000b0a077223 */ /* 0x008fc80000000007 */
[----:B------:R-:W-:Y:S01]  /*0330*/  FADD R7, R18, R7 ;  /* 0x0000000712077221 */ /* 0x000fe20000000000 */
[----:B------:R-:W-:Y:S04]  /*0340*/  STG.E desc[UR4][R2.64], R13 ;  /* 0x0000000d02007986 */ /* 0x000fe8000c101904 */
[----:B------:R-:W-:Y:S01]  /*0350*/  STG.E desc[UR4][R4.64], R7 ;  /* 0x0000000704007986 */ /* 0x000fe2000c101904 */
[----:B------:R-:W-:Y:S05]  /*0360*/  EXIT ;  /* 0x000000000000794d */ /* 0x000fea0003800000 */
.L_x_0:
[----:B------:R-:W-:-:S00]  /*0370*/  BRA `(.L_x_0) ;  /* 0xfffffffc00fc7947 */ /* 0x000fc0000383ffff */
[----:B------:R-:W-:-:S00]  /*0380*/  NOP ;  /* 0x0000000000007918 */ /* 0x000fc00000000000 */
[----:B------:R-:W-:-:S00]  /*0390*/  NOP ;  /* 0x0000000000007918 */ /* 0x000fc00000000000 */
[----:B------:R-:W-:-:S00]  /*03a0*/  NOP ;  /* 0x0000000000007918 */ /* 0x000fc00000000000 */
[----:B------:R-:W-:-:S00]  /*03b0*/  NOP ;  /* 0x0000000000007918 */ /* 0x000fc00000000000 */
[----:B------:R-:W-:-:S00]  /*03c0*/  NOP ;  /* 0x0000000000007918 */ /* 0x000fc00000000000 */
[----:B------:R-:W-:-:S00]  /*03d0*/  NOP ;  /* 0x0000000000007918 */ /* 0x000fc00000000000 */
[----:B------:R-:W-:-:S00]  /*03e0*/  NOP ;  /* 0x0000000000007918 */ /* 0x000fc00000000000 */
[----:B------:R-:W-:-:S00]  /*03f0*/  NOP ;  /* 0x0000000000007918 */ /* 0x000fc00000000000 */
.L_x_1:


//--------------------- .nv.global.init           --------------------------
	.section	.nv.global.init,"aw",@progbits
.nv.global.init:
	.type		_$_str,@object
	.size		_$_str,(_$_str_$_2 - _$_str)
_$_str:
        /*0000*/ 	.byte	0x5f, 0x5f, 0x43, 0x55, 0x44, 0x41, 0x5f, 0x46, 0x54, 0x5a, 0x00
	.type		_$_str_$_2,@object
	.size		_$_str_$_2,(.L_1 - _$_str_$_2)
_$_str_$_2:
        /*000b*/ 	.byte	0x5f, 0x5f, 0x43, 0x55, 0x44, 0x41, 0x5f, 0x50, 0x52, 0x45, 0x43, 0x5f, 0x53, 0x51, 0x52, 0x54
        /*001b*/ 	.byte	0x00
.L_1:


//--------------------- .nv.constant0.triton_poi_fused__native_batch_norm_legit_no_training_add_convolution_8 --------------------------
	.section	.nv.constant0.triton_poi_fused__native_batch_norm_legit_no_training_add_convolution_8,"a",@progbits
	.sectionflags	@""
	.align	4
.nv.constant0.triton_poi_fused__native_batch_norm_legit_no_training_add_convolution_8:
	.zero		596
